//
// Generated by NVIDIA NVVM Compiler
//
// Compiler Build ID: CL-36424714
// Cuda compilation tools, release 13.0, V13.0.88
// Based on NVVM 20.0.0
//

.version 9.0
.target sm_100
.address_size 64

	// .globl	_Z14create_fractaliiiffffPf

.visible .entry _Z14create_fractaliiiffffPf(
	.param .u32 _Z14create_fractaliiiffffPf_param_0,
	.param .u32 _Z14create_fractaliiiffffPf_param_1,
	.param .u32 _Z14create_fractaliiiffffPf_param_2,
	.param .f32 _Z14create_fractaliiiffffPf_param_3,
	.param .f32 _Z14create_fractaliiiffffPf_param_4,
	.param .f32 _Z14create_fractaliiiffffPf_param_5,
	.param .f32 _Z14create_fractaliiiffffPf_param_6,
	.param .u64 .ptr .align 1 _Z14create_fractaliiiffffPf_param_7
)
{
	.reg .pred 	%p<11>;
	.reg .b32 	%r<29>;
	.reg .b32 	%f<80>;
	.reg .b64 	%rd<7>;

	ld.param.u32 	%r5, [_Z14create_fractaliiiffffPf_param_0];
	ld.param.u32 	%r8, [_Z14create_fractaliiiffffPf_param_1];
	ld.param.u32 	%r7, [_Z14create_fractaliiiffffPf_param_2];
	ld.param.f32 	%f10, [_Z14create_fractaliiiffffPf_param_3];
	ld.param.f32 	%f11, [_Z14create_fractaliiiffffPf_param_4];
	ld.param.f32 	%f12, [_Z14create_fractaliiiffffPf_param_5];
	ld.param.f32 	%f13, [_Z14create_fractaliiiffffPf_param_6];
	ld.param.u64 	%rd2, [_Z14create_fractaliiiffffPf_param_7];
	cvta.to.global.u64 	%rd1, %rd2;
	mov.u32 	%r9, %ctaid.x;
	mov.u32 	%r10, %ntid.x;
	mov.u32 	%r11, %tid.x;
	mad.lo.s32 	%r1, %r9, %r10, %r11;
	mov.u32 	%r12, %ctaid.y;
	mov.u32 	%r13, %ntid.y;
	mov.u32 	%r14, %tid.y;
	mad.lo.s32 	%r15, %r12, %r13, %r14;
	setp.ge.s32 	%p1, %r1, %r5;
	setp.ge.s32 	%p2, %r15, %r8;
	or.pred  	%p3, %p1, %p2;
	@%p3 bra 	$L__BB0_7;
	cvt.rn.f32.s32 	%f15, %r1;
	sub.f32 	%f16, %f11, %f10;
	mul.f32 	%f17, %f16, %f15;
	cvt.rn.f32.s32 	%f18, %r5;
	div.rn.f32 	%f19, %f17, %f18;
	add.f32 	%f1, %f10, %f19;
	cvt.rn.f32.u32 	%f20, %r15;
	sub.f32 	%f21, %f13, %f12;
	mul.f32 	%f22, %f21, %f20;
	cvt.rn.f32.u32 	%f23, %r8;
	div.rn.f32 	%f24, %f22, %f23;
	add.f32 	%f2, %f12, %f24;
	setp.lt.s32 	%p4, %r7, 1;
	mov.f32 	%f79, 0f00000000;
	@%p4 bra 	$L__BB0_6;
	mov.f32 	%f77, 0f00000000;
	mov.b32 	%r28, 0;
	mov.f32 	%f78, %f77;
$L__BB0_3:
	mul.f32 	%f26, %f78, %f78;
	mul.f32 	%f27, %f77, %f77;
	sub.f32 	%f28, %f26, %f27;
	add.f32 	%f29, %f1, %f28;
	add.f32 	%f30, %f78, %f78;
	mul.f32 	%f31, %f30, %f77;
	abs.f32 	%f32, %f31;
	add.f32 	%f77, %f2, %f32;
	abs.f32 	%f78, %f29;
	mul.f32 	%f33, %f78, %f78;
	fma.rn.f32 	%f7, %f77, %f77, %f33;
	setp.gt.f32 	%p5, %f7, 0f40800000;
	@%p5 bra 	$L__BB0_8;
	add.s32 	%r28, %r28, 1;
	setp.eq.s32 	%p6, %r28, %r7;
	@%p6 bra 	$L__BB0_5;
	bra.uni 	$L__BB0_3;
$L__BB0_5:
	cvt.rn.f32.u32 	%f79, %r7;
$L__BB0_6:
	mad.lo.s32 	%r17, %r15, %r5, %r1;
	mul.wide.s32 	%rd3, %r17, 4;
	add.s64 	%rd4, %rd1, %rd3;
	st.global.f32 	[%rd4], %f79;
$L__BB0_7:
	ret;
$L__BB0_8:
	mov.b32 	%r18, %f7;
	add.s32 	%r19, %r18, -1059760811;
	and.b32  	%r20, %r19, -8388608;
	sub.s32 	%r21, %r18, %r20;
	mov.b32 	%f34, %r21;
	cvt.rn.f32.s32 	%f35, %r20;
	fma.rn.f32 	%f36, %f35, 0f34000000, 0f00000000;
	add.f32 	%f37, %f34, 0fBF800000;
	fma.rn.f32 	%f38, %f37, 0fBE055027, 0f3E1039F6;
	fma.rn.f32 	%f39, %f38, %f37, 0fBDF8CDCC;
	fma.rn.f32 	%f40, %f39, %f37, 0f3E0F2955;
	fma.rn.f32 	%f41, %f40, %f37, 0fBE2AD8B9;
	fma.rn.f32 	%f42, %f41, %f37, 0f3E4CED0B;
	fma.rn.f32 	%f43, %f42, %f37, 0fBE7FFF22;
	fma.rn.f32 	%f44, %f43, %f37, 0f3EAAAA78;
	fma.rn.f32 	%f45, %f44, %f37, 0fBF000000;
	mul.f32 	%f46, %f37, %f45;
	fma.rn.f32 	%f47, %f46, %f37, %f37;
	fma.rn.f32 	%f48, %f36, 0f3F317218, %f47;
	setp.gt.u32 	%p7, %r18, 2139095039;
	fma.rn.f32 	%f49, %f7, 0f7F800000, 0f7F800000;
	selp.f32 	%f50, %f49, %f48, %p7;
	mul.f32 	%f51, %f50, 0f3F000000;
	div.rn.f32 	%f52, %f51, 0f3F317218;
	setp.lt.f32 	%p8, %f52, 0f00800000;
	mul.f32 	%f53, %f52, 0f4B000000;
	selp.f32 	%f54, %f53, %f52, %p8;
	selp.f32 	%f55, 0fC1B80000, 0f00000000, %p8;
	mov.b32 	%r22, %f54;
	add.s32 	%r23, %r22, -1059760811;
	and.b32  	%r24, %r23, -8388608;
	sub.s32 	%r25, %r22, %r24;
	mov.b32 	%f56, %r25;
	cvt.rn.f32.s32 	%f57, %r24;
	fma.rn.f32 	%f58, %f57, 0f34000000, %f55;
	add.f32 	%f59, %f56, 0fBF800000;
	fma.rn.f32 	%f60, %f59, 0fBE055027, 0f3E1039F6;
	fma.rn.f32 	%f61, %f60, %f59, 0fBDF8CDCC;
	fma.rn.f32 	%f62, %f61, %f59, 0f3E0F2955;
	fma.rn.f32 	%f63, %f62, %f59, 0fBE2AD8B9;
	fma.rn.f32 	%f64, %f63, %f59, 0f3E4CED0B;
	fma.rn.f32 	%f65, %f64, %f59, 0fBE7FFF22;
	fma.rn.f32 	%f66, %f65, %f59, 0f3EAAAA78;
	fma.rn.f32 	%f67, %f66, %f59, 0fBF000000;
	mul.f32 	%f68, %f59, %f67;
	fma.rn.f32 	%f69, %f68, %f59, %f59;
	fma.rn.f32 	%f70, %f58, 0f3F317218, %f69;
	setp.gt.u32 	%p9, %r22, 2139095039;
	fma.rn.f32 	%f71, %f54, 0f7F800000, 0f7F800000;
	selp.f32 	%f72, %f71, %f70, %p9;
	setp.eq.f32 	%p10, %f54, 0f00000000;
	div.rn.f32 	%f73, %f72, 0f3F317218;
	selp.f32 	%f74, 0fFF800000, %f73, %p10;
	add.s32 	%r26, %r28, 1;
	cvt.rn.f32.u32 	%f75, %r26;
	sub.f32 	%f76, %f75, %f74;
	mad.lo.s32 	%r27, %r15, %r5, %r1;
	mul.wide.s32 	%rd5, %r27, 4;
	add.s64 	%rd6, %rd1, %rd5;
	st.global.f32 	[%rd6], %f76;
	bra.uni 	$L__BB0_7;

}


// ===== COMPILED SASS (sm_100) =====

	.target	sm_100

	.elftype	@"ET_EXEC"


//--------------------- .note.nv.tkinfo           --------------------------
	.section	.note.nv.tkinfo,"",@"SHT_NOTE"
	.sectionflags	@"SHF_NOTE_NV_TKINFO"
	.tkinfo
        /*0018*/ 	.word	0x00000002
        /*0030*/ 	.string	""
        /*0030*/ 	.string	"ptxas"
        /*0030*/ 	.string	"Cuda compilation tools, release 13.0, V13.0.88"
        /*0030*/ 	.string	"Build cuda_13.0.r13.0/compiler.36424714_0"
        /*0030*/ 	.string	"-arch sm_100 -m 64 "



//--------------------- .note.nv.cuinfo           --------------------------
	.section	.note.nv.cuinfo,"",@"SHT_NOTE"
	.sectionflags	@"SHF_NOTE_NV_CUINFO"
        /*0018*/ 	.short	0x0002
        /*001a*/ 	.short	0x0064
        /*001c*/ 	.short	0x0082
	.zero		2


//--------------------- .nv.info                  --------------------------
	.section	.nv.info,"",@"SHT_CUDA_INFO"
	.align	4


	//----- nvinfo : EIATTR_REGCOUNT
	.align		4
        /*0000*/ 	.byte	0x04, 0x2f
        /*0002*/ 	.short	(.L_1 - .L_0)
	.align		4
.L_0:
        /*0004*/ 	.word	index@(_Z14create_fractaliiiffffPf)
        /*0008*/ 	.word	0x00000013


	//----- nvinfo : EIATTR_FRAME_SIZE
	.align		4
.L_1:
        /*000c*/ 	.byte	0x04, 0x11
        /*000e*/ 	.short	(.L_3 - .L_2)
	.align		4
.L_2:
        /*0010*/ 	.word	index@($__internal_0_$__cuda_sm3x_div_rn_noftz_f32_slowpath)
        /*0014*/ 	.word	0x00000000


	//----- nvinfo : EIATTR_FRAME_SIZE
	.align		4
.L_3:
        /*0018*/ 	.byte	0x04, 0x11
        /*001a*/ 	.short	(.L_5 - .L_4)
	.align		4
.L_4:
        /*001c*/ 	.word	index@(_Z14create_fractaliiiffffPf)
        /*0020*/ 	.word	0x00000000


	//----- nvinfo : EIATTR_MIN_STACK_SIZE
	.align		4
.L_5:
        /*0024*/ 	.byte	0x04, 0x12
        /*0026*/ 	.short	(.L_7 - .L_6)
	.align		4
.L_6:
        /*0028*/ 	.word	index@(_Z14create_fractaliiiffffPf)
        /*002c*/ 	.word	0x00000000
.L_7:


//--------------------- .nv.compat                --------------------------
	.section	.nv.compat,"",@"SHT_CUDA_COMPAT_INFO"
	.align	4
        /*0000*/ 	.byte	0x02, 0x09, 0x00, 0x00, 0x02, 0x02, 0x01, 0x00, 0x02, 0x05, 0x05, 0x00, 0x03, 0x07, 0x01, 0x01
        /*0010*/ 	.byte	0x02, 0x03, 0x00, 0x00, 0x02, 0x06, 0x01, 0x00, 0x04, 0x0b, 0x08, 0x00, 0x01, 0x00, 0x00, 0x00
        /*0020*/ 	.byte	0x00, 0x00, 0x00, 0x00


//--------------------- .nv.info._Z14create_fractaliiiffffPf --------------------------
	.section	.nv.info._Z14create_fractaliiiffffPf,"",@"SHT_CUDA_INFO"
	.sectionflags	@""
	.align	4


	//----- nvinfo : EIATTR_CUDA_API_VERSION
	.align		4
        /*0000*/ 	.byte	0x04, 0x37
        /*0002*/ 	.short	(.L_9 - .L_8)
.L_8:
        /*0004*/ 	.word	0x00000082


	//----- nvinfo : EIATTR_KPARAM_INFO
	.align		4
.L_9:
        /*0008*/ 	.byte	0x04, 0x17
        /*000a*/ 	.short	(.L_11 - .L_10)
.L_10:
        /*000c*/ 	.word	0x00000000
        /*0010*/ 	.short	0x0007
        /*0012*/ 	.short	0x0020
        /*0014*/ 	.byte	0x00, 0xf5, 0x21, 0x00


	//----- nvinfo : EIATTR_KPARAM_INFO
	.align		4
.L_11:
        /*0018*/ 	.byte	0x04, 0x17
        /*001a*/ 	.short	(.L_13 - .L_12)
.L_12:
        /*001c*/ 	.word	0x00000000
        /*0020*/ 	.short	0x0006
        /*0022*/ 	.short	0x0018
        /*0024*/ 	.byte	0x00, 0xf0, 0x11, 0x00


	//----- nvinfo : EIATTR_KPARAM_INFO
	.align		4
.L_13:
        /*0028*/ 	.byte	0x04, 0x17
        /*002a*/ 	.short	(.L_15 - .L_14)
.L_14:
        /*002c*/ 	.word	0x00000000
        /*0030*/ 	.short	0x0005
        /*0032*/ 	.short	0x0014
        /*0034*/ 	.byte	0x00, 0xf0, 0x11, 0x00


	//----- nvinfo : EIATTR_KPARAM_INFO
	.align		4
.L_15:
        /*0038*/ 	.byte	0x04, 0x17
        /*003a*/ 	.short	(.L_17 - .L_16)
.L_16:
        /*003c*/ 	.word	0x00000000
        /*0040*/ 	.short	0x0004
        /*0042*/ 	.short	0x0010
        /*0044*/ 	.byte	0x00, 0xf0, 0x11, 0x00


	//----- nvinfo : EIATTR_KPARAM_INFO
	.align		4
.L_17:
        /*0048*/ 	.byte	0x04, 0x17
        /*004a*/ 	.short	(.L_19 - .L_18)
.L_18:
        /*004c*/ 	.word	0x00000000
        /*0050*/ 	.short	0x0003
        /*0052*/ 	.short	0x000c
        /*0054*/ 	.byte	0x00, 0xf0, 0x11, 0x00


	//----- nvinfo : EIATTR_KPARAM_INFO
	.align		4
.L_19:
        /*0058*/ 	.byte	0x04, 0x17
        /*005a*/ 	.short	(.L_21 - .L_20)
.L_20:
        /*005c*/ 	.word	0x00000000
        /*0060*/ 	.short	0x0002
        /*0062*/ 	.short	0x0008
        /*0064*/ 	.byte	0x00, 0xf0, 0x11, 0x00


	//----- nvinfo : EIATTR_KPARAM_INFO
	.align		4
.L_21:
        /*0068*/ 	.byte	0x04, 0x17
        /*006a*/ 	.short	(.L_23 - .L_22)
.L_22:
        /*006c*/ 	.word	0x00000000
        /*0070*/ 	.short	0x0001
        /*0072*/ 	.short	0x0004
        /*0074*/ 	.byte	0x00, 0xf0, 0x11, 0x00


	//----- nvinfo : EIATTR_KPARAM_INFO
	.align		4
.L_23:
        /*0078*/ 	.byte	0x04, 0x17
        /*007a*/ 	.short	(.L_25 - .L_24)
.L_24:
        /*007c*/ 	.word	0x00000000
        /*0080*/ 	.short	0x0000
        /*0082*/ 	.short	0x0000
        /*0084*/ 	.byte	0x00, 0xf0, 0x11, 0x00


	//----- nvinfo : EIATTR_SPARSE_MMA_MASK
	.align		4
.L_25:
        /*0088*/ 	.byte	0x03, 0x50
        /*008a*/ 	.short	0x0000


	//----- nvinfo : EIATTR_MAXREG_COUNT
	.align		4
        /*008c*/ 	.byte	0x03, 0x1b
        /*008e*/ 	.short	0x00ff


	//----- nvinfo : EIATTR_MERCURY_ISA_VERSION
	.align		4
        /*0090*/ 	.byte	0x03, 0x5f
        /*0092*/ 	.short	0x0101


	//----- nvinfo : EIATTR_VRC_CTA_INIT_COUNT
	.align		4
        /*0094*/ 	.byte	0x02, 0x4a
	.zero		1
	.zero		1


	//----- nvinfo : EIATTR_EXIT_INSTR_OFFSETS
	.align		4
        /*0098*/ 	.byte	0x04, 0x1c
        /*009a*/ 	.short	(.L_27 - .L_26)


	//   ....[0]....
.L_26:
        /*009c*/ 	.word	0x000000c0


	//   ....[1]....
        /*00a0*/ 	.word	0x00000630


	//   ....[2]....
        /*00a4*/ 	.word	0x00000bc0


	//----- nvinfo : EIATTR_CRS_STACK_SIZE
	.align		4
.L_27:
        /*00a8*/ 	.byte	0x04, 0x1e
        /*00aa*/ 	.short	(.L_29 - .L_28)
.L_28:
        /*00ac*/ 	.word	0x00000000


	//----- nvinfo : EIATTR_CBANK_PARAM_SIZE
	.align		4
.L_29:
        /*00b0*/ 	.byte	0x03, 0x19
        /*00b2*/ 	.short	0x0028


	//----- nvinfo : EIATTR_PARAM_CBANK
	.align		4
        /*00b4*/ 	.byte	0x04, 0x0a
        /*00b6*/ 	.short	(.L_31 - .L_30)
	.align		4
.L_30:
        /*00b8*/ 	.word	index@(.nv.constant0._Z14create_fractaliiiffffPf)
        /*00bc*/ 	.short	0x0380
        /*00be*/ 	.short	0x0028


	//----- nvinfo : EIATTR_SW_WAR
	.align		4
.L_31:
        /*00c0*/ 	.byte	0x04, 0x36
        /*00c2*/ 	.short	(.L_33 - .L_32)
.L_32:
        /*00c4*/ 	.word	0x00000008
.L_33:


//--------------------- .nv.callgraph             --------------------------
	.section	.nv.callgraph,"",@"SHT_CUDA_CALLGRAPH"
	.align	4
	.sectionentsize	8
	.align		4
        /*0000*/ 	.word	0x00000000
	.align		4
        /*0004*/ 	.word	0xffffffff
	.align		4
        /*0008*/ 	.word	0x00000000
	.align		4
        /*000c*/ 	.word	0xfffffffe
	.align		4
        /*0010*/ 	.word	0x00000000
	.align		4
        /*0014*/ 	.word	0xfffffffd
	.align		4
        /*0018*/ 	.word	0x00000000
	.align		4
        /*001c*/ 	.word	0xfffffffc


//--------------------- .text._Z14create_fractaliiiffffPf --------------------------
	.section	.text._Z14create_fractaliiiffffPf,"ax",@progbits
	.align	128
        .global         _Z14create_fractaliiiffffPf
        .type           _Z14create_fractaliiiffffPf,@function
        .size           _Z14create_fractaliiiffffPf,(.L_x_26 - _Z14create_fractaliiiffffPf)
        .other          _Z14create_fractaliiiffffPf,@"STO_CUDA_ENTRY STV_DEFAULT"
_Z14create_fractaliiiffffPf:
.text._Z14create_fractaliiiffffPf:
[----:B------:R-:W-:Y:S01]  /*0000*/  LDC R1, c[0x0][0x37c] ;  /* 0x0000df00ff017b82 */ /* 0x000fe20000000800 */
[----:B------:R-:W0:Y:S07]  /*0010*/  S2R R0, SR_TID.Y ;  /* 0x0000000000007919 */ /* 0x000e2e0000002200 */
[----:B------:R-:W1:Y:S01]  /*0020*/  LDC R2, c[0x0][0x360] ;  /* 0x0000d800ff027b82 */ /* 0x000e620000000800 */
[----:B------:R-:W2:Y:S01]  /*0030*/  LDCU.64 UR6, c[0x0][0x380] ;  /* 0x00007000ff0677ac */ /* 0x000ea20008000a00 */
[----:B------:R-:W1:Y:S06]  /*0040*/  S2R R3, SR_TID.X ;  /* 0x0000000000037919 */ /* 0x000e6c0000002100 */
[----:B------:R-:W0:Y:S08]  /*0050*/  S2UR UR5, SR_CTAID.Y ;  /* 0x00000000000579c3 */ /* 0x000e300000002600 */
[----:B------:R-:W0:Y:S08]  /*0060*/  LDC R5, c[0x0][0x364] ;  /* 0x0000d900ff057b82 */ /* 0x000e300000000800 */
[----:B------:R-:W1:Y:S01]  /*0070*/  S2UR UR4, SR_CTAID.X ;  /* 0x00000000000479c3 */ /* 0x000e620000002500 */
[----:B0-----:R-:W-:-:S05]  /*0080*/  IMAD R5, R5, UR5, R0 ;  /* 0x0000000505057c24 */ /* 0x001fca000f8e0200 */
[----:B--2---:R-:W-:Y:S01]  /*0090*/  ISETP.GE.AND P0, PT, R5, UR7, PT ;  /* 0x0000000705007c0c */ /* 0x004fe2000bf06270 */
[----:B-1----:R-:W-:-:S05]  /*00a0*/  IMAD R2, R2, UR4, R3 ;  /* 0x0000000402027c24 */ /* 0x002fca000f8e0203 */
[----:B------:R-:W-:-:S13]  /*00b0*/  ISETP.GE.OR P0, PT, R2, UR6, P0 ;  /* 0x0000000602007c0c */ /* 0x000fda0008706670 */
[----:B------:R-:W-:Y:S05]  /*00c0*/  @P0 EXIT ;  /* 0x000000000000094d */ /* 0x000fea0003800000 */
[----:B------:R-:W0:Y:S01]  /*00d0*/  LDC R3, c[0x0][0x38c] ;  /* 0x0000e300ff037b82 */ /* 0x000e220000000800 */
[----:B------:R-:W0:Y:S01]  /*00e0*/  LDCU UR4, c[0x0][0x390] ;  /* 0x00007200ff0477ac */ /* 0x000e220008000800 */
[----:B------:R-:W-:Y:S01]  /*00f0*/  I2FP.F32.S32 R7, UR6 ;  /* 0x0000000600077c45 */ /* 0x000fe20008201400 */
[----:B------:R-:W-:Y:S01]  /*0100*/  BSSY.RECONVERGENT B0, `(.L_x_0) ;  /* 0x0000010000007945 */ /* 0x000fe20003800200 */
[----:B------:R-:W-:Y:S02]  /*0110*/  I2FP.F32.S32 R0, R2 ;  /* 0x0000000200007245 */ /* 0x000fe40000201400 */
[----:B------:R-:W1:Y:S02]  /*0120*/  MUFU.RCP R4, R7 ;  /* 0x0000000700047308 */ /* 0x000e640000001000 */
[----:B-1----:R-:W-:Y:S01]  /*0130*/  FFMA R9, -R7, R4, 1 ;  /* 0x3f80000007097423 */ /* 0x002fe20000000104 */
[----:B0-----:R-:W-:-:S03]  /*0140*/  FADD R3, -R3, UR4 ;  /* 0x0000000403037e21 */ /* 0x001fc60008000100 */
[----:B------:R-:W-:Y:S01]  /*0150*/  FFMA R9, R4, R9, R4 ;  /* 0x0000000904097223 */ /* 0x000fe20000000004 */
[----:B------:R-:W-:-:S04]  /*0160*/  FMUL R0, R0, R3 ;  /* 0x0000000300007220 */ /* 0x000fc80000400000 */
[----:B------:R-:W0:Y:S01]  /*0170*/  FCHK P0, R0, R7 ;  /* 0x0000000700007302 */ /* 0x000e220000000000 */
[----:B------:R-:W-:-:S04]  /*0180*/  FFMA R4, R0, R9, RZ ;  /* 0x0000000900047223 */ /* 0x000fc800000000ff */
[----:B------:R-:W-:-:S04]  /*0190*/  FFMA R3, -R7, R4, R0 ;  /* 0x0000000407037223 */ /* 0x000fc80000000100 */
[----:B------:R-:W-:Y:S01]  /*01a0*/  FFMA R6, R9, R3, R4 ;  /* 0x0000000309067223 */ /* 0x000fe20000000004 */
[----:B0-----:R-:W-:Y:S06]  /*01b0*/  @!P0 BRA `(.L_x_1) ;  /* 0x0000000000108947 */ /* 0x001fec0003800000 */
[----:B------:R-:W-:Y:S02]  /*01c0*/  MOV R3, R7 ;  /* 0x0000000700037202 */ /* 0x000fe40000000f00 */
[----:B------:R-:W-:-:S07]  /*01d0*/  MOV R8, 0x1f0 ;  /* 0x000001f000087802 */ /* 0x000fce0000000f00 */
[----:B------:R-:W-:Y:S05]  /*01e0*/  CALL.REL.NOINC `($__internal_0_$__cuda_sm3x_div_rn_noftz_f32_slowpath) ;  /* 0x0000000800787944 */ /* 0x000fea0003c00000 */
[----:B------:R-:W-:-:S07]  /*01f0*/  MOV R6, R0 ;  /* 0x0000000000067202 */ /* 0x000fce0000000f00 */
.L_x_1:
[----:B------:R-:W-:Y:S05]  /*0200*/  BSYNC.RECONVERGENT B0 ;  /* 0x0000000000007941 */ /* 0x000fea0003800200 */
.L_x_0:
[----:B------:R-:W0:Y:S01]  /*0210*/  LDCU UR4, c[0x0][0x384] ;  /* 0x00007080ff0477ac */ /* 0x000e220008000800 */
[----:B------:R-:W1:Y:S01]  /*0220*/  LDC R3, c[0x0][0x394] ;  /* 0x0000e500ff037b82 */ /* 0x000e620000000800 */
[----:B------:R-:W-:Y:S01]  /*0230*/  I2FP.F32.U32 R0, R5 ;  /* 0x0000000500007245 */ /* 0x000fe20000201000 */
[----:B------:R-:W-:Y:S01]  /*0240*/  BSSY.RECONVERGENT B0, `(.L_x_2) ;  /* 0x0000013000007945 */ /* 0x000fe20003800200 */
[----:B------:R-:W2:Y:S01]  /*0250*/  LDCU UR5, c[0x0][0x38c] ;  /* 0x00007180ff0577ac */ /* 0x000ea20008000800 */
[----:B0-----:R-:W-:Y:S01]  /*0260*/  I2FP.F32.U32 R7, UR4 ;  /* 0x0000000400077c45 */ /* 0x001fe20008201000 */
[----:B------:R-:W1:Y:S03]  /*0270*/  LDCU UR4, c[0x0][0x398] ;  /* 0x00007300ff0477ac */ /* 0x000e660008000800 */
[----:B------:R-:W0:Y:S01]  /*0280*/  MUFU.RCP R4, R7 ;  /* 0x0000000700047308 */ /* 0x000e220000001000 */
[----:B--2---:R-:W-:Y:S01]  /*0290*/  FADD R6, R6, UR5 ;  /* 0x0000000506067e21 */ /* 0x004fe20008000000 */
[----:B-1----:R-:W-:Y:S01]  /*02a0*/  FADD R3, -R3, UR4 ;  /* 0x0000000403037e21 */ /* 0x002fe20008000100 */
[----:B0-----:R-:W-:-:S03]  /*02b0*/  FFMA R9, -R7, R4, 1 ;  /* 0x3f80000007097423 */ /* 0x001fc60000000104 */
[----:B------:R-:W-:Y:S01]  /*02c0*/  FMUL R0, R0, R3 ;  /* 0x0000000300007220 */ /* 0x000fe20000400000 */
[----:B------:R-:W-:-:S03]  /*02d0*/  FFMA R9, R4, R9, R4 ;  /* 0x0000000904097223 */ /* 0x000fc60000000004 */
[----:B------:R-:W0:Y:S01]  /*02e0*/  FCHK P0, R0, R7 ;  /* 0x0000000700007302 */ /* 0x000e220000000000 */
[----:B------:R-:W-:-:S04]  /*02f0*/  FFMA R4, R0, R9, RZ ;  /* 0x0000000900047223 */ /* 0x000fc800000000ff */
[----:B------:R-:W-:-:S04]  /*0300*/  FFMA R3, -R7, R4, R0 ;  /* 0x0000000407037223 */ /* 0x000fc80000000100 */
[----:B------:R-:W-:Y:S01]  /*0310*/  FFMA R3, R9, R3, R4 ;  /* 0x0000000309037223 */ /* 0x000fe20000000004 */
[----:B0-----:R-:W-:Y:S06]  /*0320*/  @!P0 BRA `(.L_x_3) ;  /* 0x0000000000108947 */ /* 0x001fec0003800000 */
[----:B------:R-:W-:Y:S01]  /*0330*/  IMAD.MOV.U32 R3, RZ, RZ, R7 ;  /* 0x000000ffff037224 */ /* 0x000fe200078e0007 */
[----:B------:R-:W-:-:S07]  /*0340*/  MOV R8, 0x360 ;  /* 0x0000036000087802 */ /* 0x000fce0000000f00 */
[----:B------:R-:W-:Y:S05]  /*0350*/  CALL.REL.NOINC `($__internal_0_$__cuda_sm3x_div_rn_noftz_f32_slowpath) ;  /* 0x00000008001c7944 */ /* 0x000fea0003c00000 */
[----:B------:R-:W-:-:S07]  /*0360*/  MOV R3, R0 ;  /* 0x0000000000037202 */ /* 0x000fce0000000f00 */
.L_x_3:
[----:B------:R-:W-:Y:S05]  /*0370*/  BSYNC.RECONVERGENT B0 ;  /* 0x0000000000007941 */ /* 0x000fea0003800200 */
.L_x_2:
[----:B------:R-:W0:Y:S01]  /*0380*/  LDCU UR6, c[0x0][0x388] ;  /* 0x00007100ff0677ac */ /* 0x000e220008000800 */
[----:B------:R-:W-:Y:S01]  /*0390*/  HFMA2 R9, -RZ, RZ, 0, 0 ;  /* 0x00000000ff097431 */ /* 0x000fe200000001ff */
[----:B------:R-:W1:Y:S01]  /*03a0*/  LDCU UR7, c[0x0][0x394] ;  /* 0x00007280ff0777ac */ /* 0x000e620008000800 */
[----:B------:R-:W2:Y:S01]  /*03b0*/  LDCU.64 UR4, c[0x0][0x358] ;  /* 0x00006b00ff0477ac */ /* 0x000ea20008000a00 */
[----:B0-----:R-:W-:Y:S01]  /*03c0*/  UISETP.GE.AND UP0, UPT, UR6, 0x1, UPT ;  /* 0x000000010600788c */ /* 0x001fe2000bf06270 */
[----:B-1----:R-:W-:-:S08]  /*03d0*/  FADD R11, R3, UR7 ;  /* 0x00000007030b7e21 */ /* 0x002fd00008000000 */
[----:B--2---:R-:W-:Y:S05]  /*03e0*/  BRA.U !UP0, `(.L_x_4) ;  /* 0x00000001087c7547 */ /* 0x004fea000b800000 */
[----:B------:R-:W-:Y:S01]  /*03f0*/  FADD R0, RZ, R6 ;  /* 0x00000006ff007221 */ /* 0x000fe20000000000 */
[----:B------:R-:W-:Y:S01]  /*0400*/  FADD R7, RZ, R11 ;  /* 0x0000000bff077221 */ /* 0x000fe20000000000 */
[----:B------:R-:W-:Y:S02]  /*0410*/  BSSY.RECONVERGENT B0, `(.L_x_5) ;  /* 0x0000023000007945 */ /* 0x000fe40003800200 */
[C---:B------:R-:W-:Y:S01]  /*0420*/  FMUL R4, R0.reuse, R0 ;  /* 0x0000000000047220 */ /* 0x040fe20000400000 */
[----:B------:R-:W-:-:S03]  /*0430*/  FADD R8, |R0|, -RZ ;  /* 0x800000ff00087221 */ /* 0x000fc60000000200 */
[----:B------:R-:W-:Y:S01]  /*0440*/  FFMA R3, R7, R7, R4 ;  /* 0x0000000707037223 */ /* 0x000fe20000000004 */
[----:B------:R-:W-:-:S04]  /*0450*/  IMAD.MOV.U32 R4, RZ, RZ, RZ ;  /* 0x000000ffff047224 */ /* 0x000fc800078e00ff */
[----:B------:R-:W-:-:S13]  /*0460*/  FSETP.GT.AND P0, PT, R3, 4, PT ;  /* 0x408000000300780b */ /* 0x000fda0003f04000 */
[----:B------:R-:W-:Y:S05]  /*0470*/  @P0 BRA `(.L_x_6) ;  /* 0x0000000000700947 */ /* 0x000fea0003800000 */
[----:B------:R-:W0:Y:S01]  /*0480*/  LDC R9, c[0x0][0x388] ;  /* 0x0000e200ff097b82 */ /* 0x000e220000000800 */
[----:B------:R-:W-:Y:S01]  /*0490*/  BSSY.RECONVERGENT B1, `(.L_x_7) ;  /* 0x0000011000017945 */ /* 0x000fe20003800200 */
[----:B------:R-:W-:Y:S02]  /*04a0*/  MOV R0, R7 ;  /* 0x0000000700007202 */ /* 0x000fe40000000f00 */
[----:B------:R-:W-:-:S07]  /*04b0*/  MOV R3, R8 ;  /* 0x0000000800037202 */ /* 0x000fce0000000f00 */
.L_x_9:
[----:B------:R-:W-:-:S05]  /*04c0*/  VIADD R4, R4, 0x1 ;  /* 0x0000000104047836 */ /* 0x000fca0000000000 */
[----:B0-----:R-:W-:-:S13]  /*04d0*/  ISETP.NE.AND P0, PT, R4, R9, PT ;  /* 0x000000090400720c */ /* 0x001fda0003f05270 */
[----:B------:R-:W-:Y:S05]  /*04e0*/  @!P0 BRA `(.L_x_8) ;  /* 0x0000000000388947 */ /* 0x000fea0003800000 */
[----:B------:R-:W-:Y:S01]  /*04f0*/  FMUL R8, R0, R0 ;  /* 0x0000000000087220 */ /* 0x000fe20000400000 */
[----:B------:R-:W-:-:S03]  /*0500*/  FADD R7, R3, R3 ;  /* 0x0000000303077221 */ /* 0x000fc60000000000 */
[----:B------:R-:W-:Y:S01]  /*0510*/  FFMA R3, R3, R3, -R8 ;  /* 0x0000000303037223 */ /* 0x000fe20000000808 */
[----:B------:R-:W-:-:S03]  /*0520*/  FMUL R0, R7, R0 ;  /* 0x0000000007007220 */ /* 0x000fc60000400000 */
[----:B------:R-:W-:Y:S01]  /*0530*/  FADD R3, R6, R3 ;  /* 0x0000000306037221 */ /* 0x000fe20000000000 */
[----:B------:R-:W-:-:S03]  /*0540*/  FADD R0, R11, |R0| ;  /* 0x400000000b007221 */ /* 0x000fc60000000000 */
[C---:B------:R-:W-:Y:S01]  /*0550*/  FMUL R7, R3.reuse, R3 ;  /* 0x0000000303077220 */ /* 0x040fe20000400000 */
[----:B------:R-:W-:-:S03]  /*0560*/  FADD R3, |R3|, -RZ ;  /* 0x800000ff03037221 */ /* 0x000fc60000000200 */
[----:B------:R-:W-:-:S05]  /*0570*/  FFMA R7, R0, R0, R7 ;  /* 0x0000000000077223 */ /* 0x000fca0000000007 */
[----:B------:R-:W-:-:S13]  /*0580*/  FSETP.GT.AND P0, PT, R7, 4, PT ;  /* 0x408000000700780b */ /* 0x000fda0003f04000 */
[----:B------:R-:W-:Y:S05]  /*0590*/  @!P0 BRA `(.L_x_9) ;  /* 0xfffffffc00c88947 */ /* 0x000fea000383ffff */
[----:B------:R-:W-:Y:S05]  /*05a0*/  BSYNC.RECONVERGENT B1 ;  /* 0x0000000000017941 */ /* 0x000fea0003800200 */
.L_x_7:
[----:B------:R-:W-:Y:S01]  /*05b0*/  MOV R3, R7 ;  /* 0x0000000700037202 */ /* 0x000fe20000000f00 */
[----:B------:R-:W-:Y:S06]  /*05c0*/  BRA `(.L_x_6) ;  /* 0x00000000001c7947 */ /* 0x000fec0003800000 */
.L_x_8:
[----:B------:R-:W-:-:S07]  /*05d0*/  I2FP.F32.U32 R9, R9 ;  /* 0x0000000900097245 */ /* 0x000fce0000201000 */
.L_x_4:
[----:B------:R-:W0:Y:S01]  /*05e0*/  LDC.64 R6, c[0x0][0x3a0] ;  /* 0x0000e800ff067b82 */ /* 0x000e220000000a00 */
[----:B------:R-:W1:Y:S02]  /*05f0*/  LDCU UR6, c[0x0][0x380] ;  /* 0x00007000ff0677ac */ /* 0x000e640008000800 */
[----:B-1----:R-:W-:-:S04]  /*0600*/  IMAD R3, R5, UR6, R2 ;  /* 0x0000000605037c24 */ /* 0x002fc8000f8e0202 */
[----:B0-----:R-:W-:-:S05]  /*0610*/  IMAD.WIDE R2, R3, 0x4, R6 ;  /* 0x0000000403027825 */ /* 0x001fca00078e0206 */
[----:B------:R-:W-:Y:S01]  /*0620*/  STG.E desc[UR4][R2.64], R9 ;  /* 0x0000000902007986 */ /* 0x000fe2000c101904 */
[----:B------:R-:W-:Y:S05]  /*0630*/  EXIT ;  /* 0x000000000000794d */ /* 0x000fea0003800000 */
.L_x_6:
[----:B------:R-:W-:Y:S05]  /*0640*/  BSYNC.RECONVERGENT B0 ;  /* 0x0000000000007941 */ /* 0x000fea0003800200 */
.L_x_5:
[C---:B------:R-:W-:Y:S01]  /*0650*/  IADD3 R0, PT, PT, R3.reuse, -0x3f2aaaab, RZ ;  /* 0xc0d5555503007810 */ /* 0x040fe20007ffe0ff */
[----:B------:R-:W-:Y:S01]  /*0660*/  HFMA2 R7, -RZ, RZ, 1.5048828125, 33.21875 ;  /* 0x3e055027ff077431 */ /* 0x000fe200000001ff */
[C---:B------:R-:W-:Y:S01]  /*0670*/  ISETP.GT.U32.AND P0, PT, R3.reuse, 0x7f7fffff, PT ;  /* 0x7f7fffff0300780c */ /* 0x040fe20003f04070 */
[----:B------:R-:W-:Y:S01]  /*0680*/  IMAD.MOV.U32 R8, RZ, RZ, 0x3fb8aa3b ;  /* 0x3fb8aa3bff087424 */ /* 0x000fe200078e00ff */
[----:B------:R-:W-:Y:S01]  /*0690*/  LOP3.LUT R0, R0, 0xff800000, RZ, 0xc0, !PT ;  /* 0xff80000000007812 */ /* 0x000fe200078ec0ff */
[----:B------:R-:W-:Y:S04]  /*06a0*/  BSSY.RECONVERGENT B0, `(.L_x_10) ;  /* 0x000001f000007945 */ /* 0x000fe80003800200 */
[----:B------:R-:W-:Y:S01]  /*06b0*/  IMAD.IADD R6, R3, 0x1, -R0 ;  /* 0x0000000103067824 */ /* 0x000fe200078e0a00 */
[----:B------:R-:W-:-:S03]  /*06c0*/  I2FP.F32.S32 R0, R0 ;  /* 0x0000000000007245 */ /* 0x000fc60000201400 */
[----:B------:R-:W-:Y:S02]  /*06d0*/  FADD R6, R6, -1 ;  /* 0xbf80000006067421 */ /* 0x000fe40000000000 */
[----:B------:R-:W-:Y:S02]  /*06e0*/  FFMA R0, R0, 1.1920928955078125e-07, RZ ;  /* 0x3400000000007823 */ /* 0x000fe400000000ff */
[----:B------:R-:W-:-:S04]  /*06f0*/  FFMA R7, R6, -R7, 0.14084610342979431152 ;  /* 0x3e1039f606077423 */ /* 0x000fc80000000807 */
[----:B------:R-:W-:-:S04]  /*0700*/  FFMA R7, R6, R7, -0.12148627638816833496 ;  /* 0xbdf8cdcc06077423 */ /* 0x000fc80000000007 */
[----:B------:R-:W-:-:S04]  /*0710*/  FFMA R7, R6, R7, 0.13980610668659210205 ;  /* 0x3e0f295506077423 */ /* 0x000fc80000000007 */
[----:B------:R-:W-:-:S04]  /*0720*/  FFMA R7, R6, R7, -0.16684235632419586182 ;  /* 0xbe2ad8b906077423 */ /* 0x000fc80000000007 */
[----:B------:R-:W-:-:S04]  /*0730*/  FFMA R7, R6, R7, 0.20012299716472625732 ;  /* 0x3e4ced0b06077423 */ /* 0x000fc80000000007 */
[----:B------:R-:W-:-:S04]  /*0740*/  FFMA R7, R6, R7, -0.24999669194221496582 ;  /* 0xbe7fff2206077423 */ /* 0x000fc80000000007 */
[----:B------:R-:W-:-:S04]  /*0750*/  FFMA R7, R6, R7, 0.33333182334899902344 ;  /* 0x3eaaaa7806077423 */ /* 0x000fc80000000007 */
[----:B------:R-:W-:-:S04]  /*0760*/  FFMA R7, R6, R7, -0.5 ;  /* 0xbf00000006077423 */ /* 0x000fc80000000007 */
[----:B------:R-:W-:-:S04]  /*0770*/  FMUL R7, R6, R7 ;  /* 0x0000000706077220 */ /* 0x000fc80000400000 */
[----:B------:R-:W-:Y:S01]  /*0780*/  FFMA R7, R6, R7, R6 ;  /* 0x0000000706077223 */ /* 0x000fe20000000006 */
[----:B------:R-:W-:-:S03]  /*0790*/  MOV R6, 0x7f800000 ;  /* 0x7f80000000067802 */ /* 0x000fc60000000f00 */
[----:B------:R-:W-:Y:S01]  /*07a0*/  FFMA R0, R0, 0.69314718246459960938, R7 ;  /* 0x3f31721800007823 */ /* 0x000fe20000000007 */
[----:B------:R-:W-:Y:S02]  /*07b0*/  HFMA2 R7, -RZ, RZ, 1.7978515625, 12480 ;  /* 0x3f317218ff077431 */ /* 0x000fe400000001ff */
[----:B------:R-:W-:-:S04]  /*07c0*/  @P0 FFMA R0, R3, R6, +INF ;  /* 0x7f80000003000423 */ /* 0x000fc80000000006 */
[----:B------:R-:W-:-:S04]  /*07d0*/  FMUL R0, R0, 0.5 ;  /* 0x3f00000000007820 */ /* 0x000fc80000400000 */
[----:B------:R-:W0:Y:S01]  /*07e0*/  FCHK P0, R0, 0.69314718246459960938 ;  /* 0x3f31721800007902 */ /* 0x000e220000000000 */
[----:B------:R-:W-:-:S04]  /*07f0*/  FFMA R3, R8, -R7, 1 ;  /* 0x3f80000008037423 */ /* 0x000fc80000000807 */
[----:B------:R-:W-:-:S04]  /*0800*/  FFMA R3, R3, R8, 1.4426950216293334961 ;  /* 0x3fb8aa3b03037423 */ /* 0x000fc80000000008 */
[----:B------:R-:W-:-:S04]  /*0810*/  FFMA R6, R0, R3, RZ ;  /* 0x0000000300067223 */ /* 0x000fc800000000ff */
[----:B------:R-:W-:-:S04]  /*0820*/  FFMA R7, R6, -0.69314718246459960938, R0 ;  /* 0xbf31721806077823 */ /* 0x000fc80000000000 */
[----:B------:R-:W-:Y:S01]  /*0830*/  FFMA R3, R3, R7, R6 ;  /* 0x0000000703037223 */ /* 0x000fe20000000006 */
[----:B0-----:R-:W-:Y:S06]  /*0840*/  @!P0 BRA `(.L_x_11) ;  /* 0x0000000000108947 */ /* 0x001fec0003800000 */
[----:B------:R-:W-:Y:S02]  /*0850*/  MOV R3, 0x3f317218 ;  /* 0x3f31721800037802 */ /* 0x000fe40000000f00 */
[----:B------:R-:W-:-:S07]  /*0860*/  MOV R8, 0x880 ;  /* 0x0000088000087802 */ /* 0x000fce0000000f00 */
[----:B------:R-:W-:Y:S05]  /*0870*/  CALL.REL.NOINC `($__internal_0_$__cuda_sm3x_div_rn_noftz_f32_slowpath) ;  /* 0x0000000000d47944 */ /* 0x000fea0003c00000 */
[----:B------:R-:W-:-:S07]  /*0880*/  IMAD.MOV.U32 R3, RZ, RZ, R0 ;  /* 0x000000ffff037224 */ /* 0x000fce00078e0000 */
.L_x_11:
[----:B------:R-:W-:Y:S05]  /*0890*/  BSYNC.RECONVERGENT B0 ;  /* 0x0000000000007941 */ /* 0x000fea0003800200 */
.L_x_10:
[----:B------:R-:W-:Y:S01]  /*08a0*/  MOV R8, R3 ;  /* 0x0000000300087202 */ /* 0x000fe20000000f00 */
[----:B------:R-:W-:Y:S01]  /*08b0*/  HFMA2 R7, -RZ, RZ, 1.5048828125, 33.21875 ;  /* 0x3e055027ff077431 */ /* 0x000fe200000001ff */
[----:B------:R-:W-:Y:S01]  /*08c0*/  BSSY.RECONVERGENT B0, `(.L_x_12) ;  /* 0x0000026000007945 */ /* 0x000fe20003800200 */
[----:B------:R-:W-:Y:S01]  /*08d0*/  HFMA2 R9, -RZ, RZ, 1.7978515625, 12480 ;  /* 0x3f317218ff097431 */ /* 0x000fe200000001ff */
[----:B------:R-:W-:-:S13]  /*08e0*/  FSETP.GEU.AND P0, PT, R8, 1.175494350822287508e-38, PT ;  /* 0x008000000800780b */ /* 0x000fda0003f0e000 */
[----:B------:R-:W-:-:S05]  /*08f0*/  @!P0 FMUL R8, R8, 8388608 ;  /* 0x4b00000008088820 */ /* 0x000fca0000400000 */
[C---:B------:R-:W-:Y:S02]  /*0900*/  IADD3 R0, PT, PT, R8.reuse, -0x3f2aaaab, RZ ;  /* 0xc0d5555508007810 */ /* 0x040fe40007ffe0ff */
[----:B------:R-:W-:Y:S02]  /*0910*/  FSETP.NEU.AND P2, PT, R8, RZ, PT ;  /* 0x000000ff0800720b */ /* 0x000fe40003f4d000 */
[----:B------:R-:W-:-:S05]  /*0920*/  LOP3.LUT R3, R0, 0xff800000, RZ, 0xc0, !PT ;  /* 0xff80000000037812 */ /* 0x000fca00078ec0ff */
[----:B------:R-:W-:Y:S01]  /*0930*/  IMAD.IADD R0, R8, 0x1, -R3 ;  /* 0x0000000108007824 */ /* 0x000fe200078e0a03 */
[----:B------:R-:W-:-:S03]  /*0940*/  I2FP.F32.S32 R3, R3 ;  /* 0x0000000300037245 */ /* 0x000fc60000201400 */
[----:B------:R-:W-:Y:S01]  /*0950*/  FADD R6, R0, -1 ;  /* 0xbf80000000067421 */ /* 0x000fe20000000000 */
[----:B------:R-:W-:Y:S02]  /*0960*/  FSEL R0, RZ, -23, P0 ;  /* 0xc1b80000ff007808 */ /* 0x000fe40000000000 */
[----:B------:R-:W-:Y:S01]  /*0970*/  ISETP.GT.U32.AND P0, PT, R8, 0x7f7fffff, PT ;  /* 0x7f7fffff0800780c */ /* 0x000fe20003f04070 */
[C---:B------:R-:W-:Y:S02]  /*0980*/  FFMA R7, R6.reuse, -R7, 0.14084610342979431152 ;  /* 0x3e1039f606077423 */ /* 0x040fe40000000807 */
[----:B------:R-:W-:Y:S01]  /*0990*/  FFMA R0, R3, 1.1920928955078125e-07, R0 ;  /* 0x3400000003007823 */ /* 0x000fe20000000000 */
[----:B------:R-:W-:Y:S02]  /*09a0*/  IMAD.MOV.U32 R3, RZ, RZ, 0x7f800000 ;  /* 0x7f800000ff037424 */ /* 0x000fe400078e00ff */
        /* <DEDUP_REMOVED lines=11> */
[----:B------:R-:W-:Y:S01]  /*0a60*/  @P0 FFMA R10, R8, R3, +INF ;  /* 0x7f800000080a0423 */ /* 0x000fe20000000003 */
[----:B------:R-:W-:-:S03]  /*0a70*/  FFMA R9, R6, -R9, 1 ;  /* 0x3f80000006097423 */ /* 0x000fc60000000809 */
[----:B------:R-:W0:Y:S01]  /*0a80*/  FCHK P0, R10, 0.69314718246459960938 ;  /* 0x3f3172180a007902 */ /* 0x000e220000000000 */
[----:B------:R-:W-:-:S04]  /*0a90*/  FFMA R0, R9, R6, 1.4426950216293334961 ;  /* 0x3fb8aa3b09007423 */ /* 0x000fc80000000006 */
[----:B------:R-:W-:-:S04]  /*0aa0*/  FFMA R3, R0, R10, RZ ;  /* 0x0000000a00037223 */ /* 0x000fc800000000ff */
[----:B------:R-:W-:-:S04]  /*0ab0*/  FFMA R6, R3, -0.69314718246459960938, R10 ;  /* 0xbf31721803067823 */ /* 0x000fc8000000000a */
[----:B------:R-:W-:Y:S01]  /*0ac0*/  FFMA R0, R0, R6, R3 ;  /* 0x0000000600007223 */ /* 0x000fe20000000003 */
[----:B0-----:R-:W-:Y:S06]  /*0ad0*/  @!P0 BRA `(.L_x_13) ;  /* 0x0000000000108947 */ /* 0x001fec0003800000 */
[----:B------:R-:W-:Y:S02]  /*0ae0*/  MOV R0, R10 ;  /* 0x0000000a00007202 */ /* 0x000fe40000000f00 */
[----:B------:R-:W-:Y:S02]  /*0af0*/  MOV R3, 0x3f317218 ;  /* 0x3f31721800037802 */ /* 0x000fe40000000f00 */
[----:B------:R-:W-:-:S07]  /*0b00*/  MOV R8, 0xb20 ;  /* 0x00000b2000087802 */ /* 0x000fce0000000f00 */
[----:B------:R-:W-:Y:S05]  /*0b10*/  CALL.REL.NOINC `($__internal_0_$__cuda_sm3x_div_rn_noftz_f32_slowpath) ;  /* 0x00000000002c7944 */ /* 0x000fea0003c00000 */
.L_x_13:
[----:B------:R-:W-:Y:S05]  /*0b20*/  BSYNC.RECONVERGENT B0 ;  /* 0x0000000000007941 */ /* 0x000fea0003800200 */
.L_x_12:
[----:B------:R-:W0:Y:S01]  /*0b30*/  LDC.64 R6, c[0x0][0x3a0] ;  /* 0x0000e800ff067b82 */ /* 0x000e220000000a00 */
[----:B------:R-:W1:Y:S01]  /*0b40*/  LDCU UR6, c[0x0][0x380] ;  /* 0x00007000ff0677ac */ /* 0x000e620008000800 */
[----:B------:R-:W-:Y:S02]  /*0b50*/  IADD3 R4, PT, PT, R4, 0x1, RZ ;  /* 0x0000000104047810 */ /* 0x000fe40007ffe0ff */
[----:B------:R-:W-:Y:S02]  /*0b60*/  FSEL R0, R0, -INF , P2 ;  /* 0xff80000000007808 */ /* 0x000fe40001000000 */
[----:B------:R-:W-:-:S05]  /*0b70*/  I2FP.F32.U32 R3, R4 ;  /* 0x0000000400037245 */ /* 0x000fca0000201000 */
[----:B------:R-:W-:Y:S01]  /*0b80*/  FADD R3, -R0, R3 ;  /* 0x0000000300037221 */ /* 0x000fe20000000100 */
[----:B-1----:R-:W-:-:S04]  /*0b90*/  IMAD R5, R5, UR6, R2 ;  /* 0x0000000605057c24 */ /* 0x002fc8000f8e0202 */
[----:B0-----:R-:W-:-:S05]  /*0ba0*/  IMAD.WIDE R6, R5, 0x4, R6 ;  /* 0x0000000405067825 */ /* 0x001fca00078e0206 */
[----:B------:R-:W-:Y:S01]  /*0bb0*/  STG.E desc[UR4][R6.64], R3 ;  /* 0x0000000306007986 */ /* 0x000fe2000c101904 */
[----:B------:R-:W-:Y:S05]  /*0bc0*/  EXIT ;  /* 0x000000000000794d */ /* 0x000fea0003800000 */
        .weak           $__internal_0_$__cuda_sm3x_div_rn_noftz_f32_slowpath
        .type           $__internal_0_$__cuda_sm3x_div_rn_noftz_f32_slowpath,@function
        .size           $__internal_0_$__cuda_sm3x_div_rn_noftz_f32_slowpath,(.L_x_26 - $__internal_0_$__cuda_sm3x_div_rn_noftz_f32_slowpath)
$__internal_0_$__cuda_sm3x_div_rn_noftz_f32_slowpath:
[----:B------:R-:W-:Y:S01]  /*0bd0*/  SHF.R.U32.HI R9, RZ, 0x17, R3 ;  /* 0x00000017ff097819 */ /* 0x000fe20000011603 */
[----:B------:R-:W-:Y:S01]  /*0be0*/  BSSY.RECONVERGENT B1, `(.L_x_14) ;  /* 0x0000062000017945 */ /* 0x000fe20003800200 */
[----:B------:R-:W-:Y:S02]  /*0bf0*/  SHF.R.U32.HI R7, RZ, 0x17, R0 ;  /* 0x00000017ff077819 */ /* 0x000fe40000011600 */
[----:B------:R-:W-:Y:S02]  /*0c00*/  LOP3.LUT R14, R9, 0xff, RZ, 0xc0, !PT ;  /* 0x000000ff090e7812 */ /* 0x000fe400078ec0ff */
[----:B------:R-:W-:-:S03]  /*0c10*/  LOP3.LUT R12, R7, 0xff, RZ, 0xc0, !PT ;  /* 0x000000ff070c7812 */ /* 0x000fc600078ec0ff */
[----:B------:R-:W-:Y:S01]  /*0c20*/  VIADD R10, R14, 0xffffffff ;  /* 0xffffffff0e0a7836 */ /* 0x000fe20000000000 */
[----:B------:R-:W-:-:S04]  /*0c30*/  IADD3 R9, PT, PT, R12, -0x1, RZ ;  /* 0xffffffff0c097810 */ /* 0x000fc80007ffe0ff */
[----:B------:R-:W-:-:S04]  /*0c40*/  ISETP.GT.U32.AND P0, PT, R10, 0xfd, PT ;  /* 0x000000fd0a00780c */ /* 0x000fc80003f04070 */
[----:B------:R-:W-:-:S13]  /*0c50*/  ISETP.GT.U32.OR P0, PT, R9, 0xfd, P0 ;  /* 0x000000fd0900780c */ /* 0x000fda0000704470 */
[----:B------:R-:W-:Y:S01]  /*0c60*/  @!P0 MOV R7, RZ ;  /* 0x000000ff00078202 */ /* 0x000fe20000000f00 */
[----:B------:R-:W-:Y:S06]  /*0c70*/  @!P0 BRA `(.L_x_15) ;  /* 0x00000000005c8947 */ /* 0x000fec0003800000 */
[----:B------:R-:W-:Y:S02]  /*0c80*/  FSETP.GTU.FTZ.AND P0, PT, |R0|, +INF , PT ;  /* 0x7f8000000000780b */ /* 0x000fe40003f1c200 */
[----:B------:R-:W-:-:S04]  /*0c90*/  FSETP.GTU.FTZ.AND P1, PT, |R3|, +INF , PT ;  /* 0x7f8000000300780b */ /* 0x000fc80003f3c200 */
[----:B------:R-:W-:-:S13]  /*0ca0*/  PLOP3.LUT P0, PT, P0, P1, PT, 0xf8, 0x8f ;  /* 0x00000000008f781c */ /* 0x000fda0000703f70 */
[----:B------:R-:W-:Y:S05]  /*0cb0*/  @P0 BRA `(.L_x_16) ;  /* 0x00000004004c0947 */ /* 0x000fea0003800000 */
[----:B------:R-:W-:-:S13]  /*0cc0*/  LOP3.LUT P0, RZ, R3, 0x7fffffff, R0, 0xc8, !PT ;  /* 0x7fffffff03ff7812 */ /* 0x000fda000780c800 */
[----:B------:R-:W-:Y:S05]  /*0cd0*/  @!P0 BRA `(.L_x_17) ;  /* 0x00000004003c8947 */ /* 0x000fea0003800000 */
[C---:B------:R-:W-:Y:S02]  /*0ce0*/  FSETP.NEU.FTZ.AND P3, PT, |R0|.reuse, +INF , PT ;  /* 0x7f8000000000780b */ /* 0x040fe40003f7d200 */
[----:B------:R-:W-:Y:S02]  /*0cf0*/  FSETP.NEU.FTZ.AND P1, PT, |R3|, +INF , PT ;  /* 0x7f8000000300780b */ /* 0x000fe40003f3d200 */
[----:B------:R-:W-:-:S11]  /*0d00*/  FSETP.NEU.FTZ.AND P0, PT, |R0|, +INF , PT ;  /* 0x7f8000000000780b */ /* 0x000fd60003f1d200 */
[----:B------:R-:W-:Y:S05]  /*0d10*/  @!P1 BRA !P3, `(.L_x_17) ;  /* 0x00000004002c9947 */ /* 0x000fea0005800000 */
[----:B------:R-:W-:-:S04]  /*0d20*/  LOP3.LUT P3, RZ, R0, 0x7fffffff, RZ, 0xc0, !PT ;  /* 0x7fffffff00ff7812 */ /* 0x000fc8000786c0ff */
[----:B------:R-:W-:-:S13]  /*0d30*/  PLOP3.LUT P1, PT, P1, P3, PT, 0x2f, 0xf2 ;  /* 0x0000000000f2781c */ /* 0x000fda0000f26577 */
[----:B------:R-:W-:Y:S05]  /*0d40*/  @P1 BRA `(.L_x_18) ;  /* 0x0000000400181947 */ /* 0x000fea0003800000 */
[----:B------:R-:W-:-:S04]  /*0d50*/  LOP3.LUT P1, RZ, R3, 0x7fffffff, RZ, 0xc0, !PT ;  /* 0x7fffffff03ff7812 */ /* 0x000fc8000782c0ff */
[----:B------:R-:W-:-:S13]  /*0d60*/  PLOP3.LUT P0, PT, P0, P1, PT, 0x2f, 0xf2 ;  /* 0x0000000000f2781c */ /* 0x000fda0000702577 */
[----:B------:R-:W-:Y:S05]  /*0d70*/  @P0 BRA `(.L_x_19) ;  /* 0x0000000400000947 */ /* 0x000fea0003800000 */
[----:B------:R-:W-:Y:S02]  /*0d80*/  ISETP.GE.AND P0, PT, R9, RZ, PT ;  /* 0x000000ff0900720c */ /* 0x000fe40003f06270 */
[----:B------:R-:W-:-:S11]  /*0d90*/  ISETP.GE.AND P1, PT, R10, RZ, PT ;  /* 0x000000ff0a00720c */ /* 0x000fd60003f26270 */
[----:B------:R-:W-:Y:S01]  /*0da0*/  @P0 MOV R7, RZ ;  /* 0x000000ff00070202 */ /* 0x000fe20000000f00 */
[----:B------:R-:W-:Y:S02]  /*0db0*/  @!P0 IMAD.MOV.U32 R7, RZ, RZ, -0x40 ;  /* 0xffffffc0ff078424 */ /* 0x000fe400078e00ff */
[----:B------:R-:W-:Y:S01]  /*0dc0*/  @!P0 FFMA R0, R0, 1.84467440737095516160e+19, RZ ;  /* 0x5f80000000008823 */ /* 0x000fe200000000ff */
[----:B------:R-:W-:Y:S02]  /*0dd0*/  @!P1 FFMA R3, R3, 1.84467440737095516160e+19, RZ ;  /* 0x5f80000003039823 */ /* 0x000fe400000000ff */
[----:B------:R-:W-:-:S07]  /*0de0*/  @!P1 IADD3 R7, PT, PT, R7, 0x40, RZ ;  /* 0x0000004007079810 */ /* 0x000fce0007ffe0ff */
.L_x_15:
[----:B------:R-:W-:Y:S01]  /*0df0*/  LEA R10, R14, 0xc0800000, 0x17 ;  /* 0xc08000000e0a7811 */ /* 0x000fe200078eb8ff */
[----:B------:R-:W-:Y:S03]  /*0e00*/  BSSY.RECONVERGENT B2, `(.L_x_20) ;  /* 0x0000036000027945 */ /* 0x000fe60003800200 */
[----:B------:R-:W-:Y:S02]  /*0e10*/  IADD3 R10, PT, PT, -R10, R3, RZ ;  /* 0x000000030a0a7210 */ /* 0x000fe40007ffe1ff */
[----:B------:R-:W-:Y:S02]  /*0e20*/  IADD3 R3, PT, PT, R12, -0x7f, RZ ;  /* 0xffffff810c037810 */ /* 0x000fe40007ffe0ff */
[----:B------:R0:W1:Y:S01]  /*0e30*/  MUFU.RCP R9, R10 ;  /* 0x0000000a00097308 */ /* 0x0000620000001000 */
[----:B------:R-:W-:Y:S02]  /*0e40*/  FADD.FTZ R11, -R10, -RZ ;  /* 0x800000ff0a0b7221 */ /* 0x000fe40000010100 */
[C---:B------:R-:W-:Y:S01]  /*0e50*/  IMAD R0, R3.reuse, -0x800000, R0 ;  /* 0xff80000003007824 */ /* 0x040fe200078e0200 */
[----:B0-----:R-:W-:-:S05]  /*0e60*/  IADD3 R10, PT, PT, R3, 0x7f, -R14 ;  /* 0x0000007f030a7810 */ /* 0x001fca0007ffe80e */
[----:B------:R-:W-:Y:S02]  /*0e70*/  IMAD.IADD R10, R10, 0x1, R7 ;  /* 0x000000010a0a7824 */ /* 0x000fe400078e0207 */
[----:B-1----:R-:W-:-:S04]  /*0e80*/  FFMA R12, R9, R11, 1 ;  /* 0x3f800000090c7423 */ /* 0x002fc8000000000b */
[----:B------:R-:W-:-:S04]  /*0e90*/  FFMA R16, R9, R12, R9 ;  /* 0x0000000c09107223 */ /* 0x000fc80000000009 */
[----:B------:R-:W-:-:S04]  /*0ea0*/  FFMA R9, R0, R16, RZ ;  /* 0x0000001000097223 */ /* 0x000fc800000000ff */
[----:B------:R-:W-:-:S04]  /*0eb0*/  FFMA R12, R11, R9, R0 ;  /* 0x000000090b0c7223 */ /* 0x000fc80000000000 */
[----:B------:R-:W-:-:S04]  /*0ec0*/  FFMA R9, R16, R12, R9 ;  /* 0x0000000c10097223 */ /* 0x000fc80000000009 */
[----:B------:R-:W-:-:S04]  /*0ed0*/  FFMA R12, R11, R9, R0 ;  /* 0x000000090b0c7223 */ /* 0x000fc80000000000 */
[----:B------:R-:W-:-:S05]  /*0ee0*/  FFMA R0, R16, R12, R9 ;  /* 0x0000000c10007223 */ /* 0x000fca0000000009 */
[----:B------:R-:W-:-:S04]  /*0ef0*/  SHF.R.U32.HI R3, RZ, 0x17, R0 ;  /* 0x00000017ff037819 */ /* 0x000fc80000011600 */
[----:B------:R-:W-:-:S04]  /*0f00*/  LOP3.LUT R3, R3, 0xff, RZ, 0xc0, !PT ;  /* 0x000000ff03037812 */ /* 0x000fc800078ec0ff */
[----:B------:R-:W-:-:S04]  /*0f10*/  IADD3 R11, PT, PT, R3, R10, RZ ;  /* 0x0000000a030b7210 */ /* 0x000fc80007ffe0ff */
[----:B------:R-:W-:-:S04]  /*0f20*/  IADD3 R3, PT, PT, R11, -0x1, RZ ;  /* 0xffffffff0b037810 */ /* 0x000fc80007ffe0ff */
[----:B------:R-:W-:-:S13]  /*0f30*/  ISETP.GE.U32.AND P0, PT, R3, 0xfe, PT ;  /* 0x000000fe0300780c */ /* 0x000fda0003f06070 */
[----:B------:R-:W-:Y:S05]  /*0f40*/  @!P0 BRA `(.L_x_21) ;  /* 0x0000000000808947 */ /* 0x000fea0003800000 */
[----:B------:R-:W-:-:S13]  /*0f50*/  ISETP.GT.AND P0, PT, R11, 0xfe, PT ;  /* 0x000000fe0b00780c */ /* 0x000fda0003f04270 */
[----:B------:R-:W-:Y:S05]  /*0f60*/  @P0 BRA `(.L_x_22) ;  /* 0x00000000006c0947 */ /* 0x000fea0003800000 */
[----:B------:R-:W-:-:S13]  /*0f70*/  ISETP.GE.AND P0, PT, R11, 0x1, PT ;  /* 0x000000010b00780c */ /* 0x000fda0003f06270 */
[----:B------:R-:W-:Y:S05]  /*0f80*/  @P0 BRA `(.L_x_23) ;  /* 0x0000000000740947 */ /* 0x000fea0003800000 */
[----:B------:R-:W-:Y:S02]  /*0f90*/  ISETP.GE.AND P0, PT, R11, -0x18, PT ;  /* 0xffffffe80b00780c */ /* 0x000fe40003f06270 */
[----:B------:R-:W-:-:S11]  /*0fa0*/  LOP3.LUT R0, R0, 0x80000000, RZ, 0xc0, !PT ;  /* 0x8000000000007812 */ /* 0x000fd600078ec0ff */
[----:B------:R-:W-:Y:S05]  /*0fb0*/  @!P0 BRA `(.L_x_23) ;  /* 0x0000000000688947 */ /* 0x000fea0003800000 */
[CCC-:B------:R-:W-:Y:S01]  /*0fc0*/  FFMA.RZ R3, R16.reuse, R12.reuse, R9.reuse ;  /* 0x0000000c10037223 */ /* 0x1c0fe2000000c009 */
[CCC-:B------:R-:W-:Y:S01]  /*0fd0*/  FFMA.RM R10, R16.reuse, R12.reuse, R9.reuse ;  /* 0x0000000c100a7223 */ /* 0x1c0fe20000004009 */
[C---:B------:R-:W-:Y:S02]  /*0fe0*/  ISETP.NE.AND P3, PT, R11.reuse, RZ, PT ;  /* 0x000000ff0b00720c */ /* 0x040fe40003f65270 */
[----:B------:R-:W-:Y:S02]  /*0ff0*/  ISETP.NE.AND P1, PT, R11, RZ, PT ;  /* 0x000000ff0b00720c */ /* 0x000fe40003f25270 */
[----:B------:R-:W-:Y:S01]  /*1000*/  LOP3.LUT R7, R3, 0x7fffff, RZ, 0xc0, !PT ;  /* 0x007fffff03077812 */ /* 0x000fe200078ec0ff */
[----:B------:R-:W-:Y:S01]  /*1010*/  FFMA.RP R3, R16, R12, R9 ;  /* 0x0000000c10037223 */ /* 0x000fe20000008009 */
[----:B------:R-:W-:Y:S01]  /*1020*/  IADD3 R12, PT, PT, R11, 0x20, RZ ;  /* 0x000000200b0c7810 */ /* 0x000fe20007ffe0ff */
[----:B------:R-:W-:Y:S01]  /*1030*/  IMAD.MOV R9, RZ, RZ, -R11 ;  /* 0x000000ffff097224 */ /* 0x000fe200078e0a0b */
[----:B------:R-:W-:-:S02]  /*1040*/  LOP3.LUT R7, R7, 0x800000, RZ, 0xfc, !PT ;  /* 0x0080000007077812 */ /* 0x000fc400078efcff */
[----:B------:R-:W-:Y:S02]  /*1050*/  FSETP.NEU.FTZ.AND P0, PT, R3, R10, PT ;  /* 0x0000000a0300720b */ /* 0x000fe40003f1d000 */
[----:B------:R-:W-:Y:S02]  /*1060*/  SHF.L.U32 R12, R7, R12, RZ ;  /* 0x0000000c070c7219 */ /* 0x000fe400000006ff */
[----:B------:R-:W-:Y:S02]  /*1070*/  SEL R10, R9, RZ, P3 ;  /* 0x000000ff090a7207 */ /* 0x000fe40001800000 */
[----:B------:R-:W-:Y:S02]  /*1080*/  ISETP.NE.AND P1, PT, R12, RZ, P1 ;  /* 0x000000ff0c00720c */ /* 0x000fe40000f25270 */
[----:B------:R-:W-:Y:S02]  /*1090*/  SHF.R.U32.HI R10, RZ, R10, R7 ;  /* 0x0000000aff0a7219 */ /* 0x000fe40000011607 */
[----:B------:R-:W-:-:S02]  /*10a0*/  PLOP3.LUT P0, PT, P0, P1, PT, 0xf8, 0x8f ;  /* 0x00000000008f781c */ /* 0x000fc40000703f70 */
[----:B------:R-:W-:Y:S02]  /*10b0*/  SHF.R.U32.HI R12, RZ, 0x1, R10 ;  /* 0x00000001ff0c7819 */ /* 0x000fe4000001160a */
[----:B------:R-:W-:-:S04]  /*10c0*/  SEL R3, RZ, 0x1, !P0 ;  /* 0x00000001ff037807 */ /* 0x000fc80004000000 */
[----:B------:R-:W-:-:S04]  /*10d0*/  LOP3.LUT R3, R3, 0x1, R12, 0xf8, !PT ;  /* 0x0000000103037812 */ /* 0x000fc800078ef80c */
[----:B------:R-:W-:-:S04]  /*10e0*/  LOP3.LUT R3, R3, R10, RZ, 0xc0, !PT ;  /* 0x0000000a03037212 */ /* 0x000fc800078ec0ff */
[----:B------:R-:W-:-:S04]  /*10f0*/  IADD3 R3, PT, PT, R12, R3, RZ ;  /* 0x000000030c037210 */ /* 0x000fc80007ffe0ff */
[----:B------:R-:W-:Y:S01]  /*1100*/  LOP3.LUT R0, R3, R0, RZ, 0xfc, !PT ;  /* 0x0000000003007212 */ /* 0x000fe200078efcff */
[----:B------:R-:W-:Y:S06]  /*1110*/  BRA `(.L_x_23) ;  /* 0x0000000000107947 */ /* 0x000fec0003800000 */
.L_x_22:
[----:B------:R-:W-:-:S04]  /*1120*/  LOP3.LUT R0, R0, 0x80000000, RZ, 0xc0, !PT ;  /* 0x8000000000007812 */ /* 0x000fc800078ec0ff */
[----:B------:R-:W-:Y:S01]  /*1130*/  LOP3.LUT R0, R0, 0x7f800000, RZ, 0xfc, !PT ;  /* 0x7f80000000007812 */ /* 0x000fe200078efcff */
[----:B------:R-:W-:Y:S06]  /*1140*/  BRA `(.L_x_23) ;  /* 0x0000000000047947 */ /* 0x000fec0003800000 */
.L_x_21:
[----:B------:R-:W-:-:S07]  /*1150*/  LEA R0, R10, R0, 0x17 ;  /* 0x000000000a007211 */ /* 0x000fce00078eb8ff */
.L_x_23:
[----:B------:R-:W-:Y:S05]  /*1160*/  BSYNC.RECONVERGENT B2 ;  /* 0x0000000000027941 */ /* 0x000fea0003800200 */
.L_x_20:
[----:B------:R-:W-:Y:S05]  /*1170*/  BRA `(.L_x_24) ;  /* 0x0000000000207947 */ /* 0x000fea0003800000 */
.L_x_19:
[----:B------:R-:W-:-:S04]  /*1180*/  LOP3.LUT R0, R3, 0x80000000, R0, 0x48, !PT ;  /* 0x8000000003007812 */ /* 0x000fc800078e4800 */
[----:B------:R-:W-:Y:S01]  /*1190*/  LOP3.LUT R0, R0, 0x7f800000, RZ, 0xfc, !PT ;  /* 0x7f80000000007812 */ /* 0x000fe200078efcff */
[----:B------:R-:W-:Y:S06]  /*11a0*/  BRA `(.L_x_24) ;  /* 0x0000000000147947 */ /* 0x000fec0003800000 */
.L_x_18:
[----:B------:R-:W-:Y:S01]  /*11b0*/  LOP3.LUT R0, R3, 0x80000000, R0, 0x48, !PT ;  /* 0x8000000003007812 */ /* 0x000fe200078e4800 */
[----:B------:R-:W-:Y:S06]  /*11c0*/  BRA `(.L_x_24) ;  /* 0x00000000000c7947 */ /* 0x000fec0003800000 */
.L_x_17:
[----:B------:R-:W0:Y:S01]  /*11d0*/  MUFU.RSQ R0, -QNAN ;  /* 0xffc0000000007908 */ /* 0x000e220000001400 */
[----:B------:R-:W-:Y:S05]  /*11e0*/  BRA `(.L_x_24) ;  /* 0x0000000000047947 */ /* 0x000fea0003800000 */
.L_x_16:
[----:B------:R-:W-:-:S07]  /*11f0*/  FADD.FTZ R0, R0, R3 ;  /* 0x0000000300007221 */ /* 0x000fce0000010000 */
.L_x_24:
[----:B------:R-:W-:Y:S05]  /*1200*/  BSYNC.RECONVERGENT B1 ;  /* 0x0000000000017941 */ /* 0x000fea0003800200 */
.L_x_14:
[----:B------:R-:W-:-:S04]  /*1210*/  HFMA2 R9, -RZ, RZ, 0, 0 ;  /* 0x00000000ff097431 */ /* 0x000fc800000001ff */
[----:B0-----:R-:W-:Y:S05]  /*1220*/  RET.REL.NODEC R8 `(_Z14create_fractaliiiffffPf) ;  /* 0xffffffec08747950 */ /* 0x001fea0003c3ffff */
.L_x_25:
[----:B------:R-:W-:-:S00]  /*1230*/  BRA `(.L_x_25) ;  /* 0xfffffffc00fc7947 */ /* 0x000fc0000383ffff */
[----:B------:R-:W-:-:S00]  /*1240*/  NOP ;  /* 0x0000000000007918 */ /* 0x000fc00000000000 */
        /* <DEDUP_REMOVED lines=11> */
.L_x_26:


//--------------------- .nv.shared.reserved.0     --------------------------
	.section	.nv.shared.reserved.0,"aw",@nobits
	.weak		__nv_reservedSMEM_offset_0_alias
	.size		__nv_reservedSMEM_offset_0_alias, 0, 64
	.other		__nv_reservedSMEM_offset_0_alias,@"STO_CUDA_RESERVED_SHARED STV_DEFAULT"
__nv_reservedSMEM_offset_0_alias:
	.zero		0
	.zero		64


//--------------------- .nv.constant0._Z14create_fractaliiiffffPf --------------------------
	.section	.nv.constant0._Z14create_fractaliiiffffPf,"a",@progbits
	.sectionflags	@""
	.align	4
.nv.constant0._Z14create_fractaliiiffffPf:
	.zero		936


//--------------------- SYMBOLS --------------------------

	.type		.nv.reservedSmem.offset0,@object
	.size		.nv.reservedSmem.offset0,0x4
